//
// Generated by NVIDIA NVVM Compiler
//
// Compiler Build ID: CL-36424714
// Cuda compilation tools, release 13.0, V13.0.88
// Based on NVVM 20.0.0
//

.version 9.0
.target sm_100
.address_size 64

	// .globl	_Z13__convolutionPfS_ii
// _ZZ13__convolutionPfS_iiE9sharedMem has been demoted

.visible .entry _Z13__convolutionPfS_ii(
	.param .u64 .ptr .align 1 _Z13__convolutionPfS_ii_param_0,
	.param .u64 .ptr .align 1 _Z13__convolutionPfS_ii_param_1,
	.param .u32 _Z13__convolutionPfS_ii_param_2,
	.param .u32 _Z13__convolutionPfS_ii_param_3
)
{
	.reg .pred 	%p<21>;
	.reg .b32 	%r<55>;
	.reg .b32 	%f<4>;
	.reg .b64 	%rd<11>;
	// demoted variable
	.shared .align 4 .b8 _ZZ13__convolutionPfS_iiE9sharedMem[576];
	ld.param.u64 	%rd3, [_Z13__convolutionPfS_ii_param_0];
	ld.param.u64 	%rd2, [_Z13__convolutionPfS_ii_param_1];
	ld.param.u32 	%r18, [_Z13__convolutionPfS_ii_param_2];
	ld.param.u32 	%r19, [_Z13__convolutionPfS_ii_param_3];
	cvta.to.global.u64 	%rd1, %rd3;
	mov.u32 	%r1, %tid.y;
	mov.u32 	%r2, %ntid.x;
	mov.u32 	%r3, %tid.x;
	mad.lo.s32 	%r4, %r1, %r2, %r3;
	mul.hi.u32 	%r20, %r4, -1431655765;
	shr.u32 	%r6, %r20, 3;
	mul.lo.s32 	%r21, %r6, 12;
	sub.s32 	%r5, %r4, %r21;
	mov.u32 	%r22, %ctaid.x;
	mul.lo.s32 	%r7, %r22, %r2;
	add.s32 	%r8, %r7, -2;
	add.s32 	%r23, %r8, %r5;
	mov.u32 	%r24, %ctaid.y;
	mov.u32 	%r9, %ntid.y;
	mul.lo.s32 	%r10, %r24, %r9;
	add.s32 	%r25, %r6, %r10;
	add.s32 	%r26, %r25, -2;
	mad.lo.s32 	%r11, %r26, %r18, %r23;
	setp.gt.u32 	%p1, %r25, 1;
	setp.lt.s32 	%p2, %r26, %r19;
	and.pred  	%p3, %p1, %p2;
	setp.gt.s32 	%p4, %r23, -1;
	setp.lt.s32 	%p5, %r23, %r18;
	and.pred  	%p6, %p4, %p5;
	and.pred  	%p7, %p6, %p3;
	not.pred 	%p8, %p7;
	@%p8 bra 	$L__BB0_2;
	mul.wide.s32 	%rd4, %r11, 4;
	add.s64 	%rd5, %rd1, %rd4;
	ld.global.f32 	%f1, [%rd5];
	mov.u32 	%r32, _ZZ13__convolutionPfS_iiE9sharedMem;
	mad.lo.s32 	%r33, %r6, 48, %r32;
	shl.b32 	%r34, %r5, 2;
	add.s32 	%r35, %r33, %r34;
	st.shared.f32 	[%r35], %f1;
	bra.uni 	$L__BB0_3;
$L__BB0_2:
	mov.u32 	%r27, _ZZ13__convolutionPfS_iiE9sharedMem;
	mad.lo.s32 	%r28, %r6, 48, %r27;
	shl.b32 	%r29, %r5, 2;
	add.s32 	%r30, %r28, %r29;
	mov.b32 	%r31, -1082130432;
	st.shared.u32 	[%r30], %r31;
$L__BB0_3:
	bar.sync 	0;
	mad.lo.s32 	%r36, %r2, %r9, %r4;
	mul.hi.u32 	%r37, %r36, -1431655765;
	shr.u32 	%r13, %r37, 3;
	mul.lo.s32 	%r38, %r13, 12;
	sub.s32 	%r12, %r36, %r38;
	add.s32 	%r14, %r8, %r12;
	add.s32 	%r15, %r13, %r10;
	add.s32 	%r16, %r15, -2;
	setp.gt.u32 	%p9, %r36, 143;
	@%p9 bra 	$L__BB0_7;
	setp.gt.u32 	%p10, %r15, 1;
	setp.lt.s32 	%p11, %r16, %r19;
	and.pred  	%p12, %p10, %p11;
	setp.gt.s32 	%p13, %r14, -1;
	setp.lt.s32 	%p14, %r14, %r18;
	and.pred  	%p15, %p13, %p14;
	and.pred  	%p16, %p15, %p12;
	not.pred 	%p17, %p16;
	@%p17 bra 	$L__BB0_6;
	mad.lo.s32 	%r44, %r16, %r18, %r14;
	mul.wide.s32 	%rd6, %r44, 4;
	add.s64 	%rd7, %rd1, %rd6;
	ld.global.f32 	%f2, [%rd7];
	mov.u32 	%r45, _ZZ13__convolutionPfS_iiE9sharedMem;
	mad.lo.s32 	%r46, %r13, 48, %r45;
	shl.b32 	%r47, %r12, 2;
	add.s32 	%r48, %r46, %r47;
	st.shared.f32 	[%r48], %f2;
	bra.uni 	$L__BB0_7;
$L__BB0_6:
	mov.u32 	%r39, _ZZ13__convolutionPfS_iiE9sharedMem;
	mad.lo.s32 	%r40, %r13, 48, %r39;
	shl.b32 	%r41, %r12, 2;
	add.s32 	%r42, %r40, %r41;
	mov.b32 	%r43, -1082130432;
	st.shared.u32 	[%r42], %r43;
$L__BB0_7:
	bar.sync 	0;
	add.s32 	%r49, %r7, %r3;
	add.s32 	%r50, %r10, %r1;
	mad.lo.s32 	%r17, %r18, %r50, %r49;
	setp.ge.s32 	%p18, %r50, %r19;
	setp.ge.s32 	%p19, %r49, %r18;
	or.pred  	%p20, %p19, %p18;
	@%p20 bra 	$L__BB0_9;
	mov.u32 	%r51, _ZZ13__convolutionPfS_iiE9sharedMem;
	mad.lo.s32 	%r52, %r1, 48, %r51;
	shl.b32 	%r53, %r3, 2;
	add.s32 	%r54, %r52, %r53;
	ld.shared.f32 	%f3, [%r54+104];
	cvta.to.global.u64 	%rd8, %rd2;
	mul.wide.s32 	%rd9, %r17, 4;
	add.s64 	%rd10, %rd8, %rd9;
	st.global.f32 	[%rd10], %f3;
$L__BB0_9:
	ret;

}


// ===== COMPILED SASS (sm_100) =====

	.target	sm_100

	.elftype	@"ET_EXEC"


//--------------------- .note.nv.tkinfo           --------------------------
	.section	.note.nv.tkinfo,"",@"SHT_NOTE"
	.sectionflags	@"SHF_NOTE_NV_TKINFO"
	.tkinfo
        /*0018*/ 	.word	0x00000002
        /*0030*/ 	.string	""
        /*0030*/ 	.string	"ptxas"
        /*0030*/ 	.string	"Cuda compilation tools, release 13.0, V13.0.88"
        /*0030*/ 	.string	"Build cuda_13.0.r13.0/compiler.36424714_0"
        /*0030*/ 	.string	"-arch sm_100 -m 64 "



//--------------------- .note.nv.cuinfo           --------------------------
	.section	.note.nv.cuinfo,"",@"SHT_NOTE"
	.sectionflags	@"SHF_NOTE_NV_CUINFO"
        /*0018*/ 	.short	0x0002
        /*001a*/ 	.short	0x0064
        /*001c*/ 	.short	0x0082
	.zero		2


//--------------------- .nv.info                  --------------------------
	.section	.nv.info,"",@"SHT_CUDA_INFO"
	.align	4


	//----- nvinfo : EIATTR_REGCOUNT
	.align		4
        /*0000*/ 	.byte	0x04, 0x2f
        /*0002*/ 	.short	(.L_1 - .L_0)
	.align		4
.L_0:
        /*0004*/ 	.word	index@(_Z13__convolutionPfS_ii)
        /*0008*/ 	.word	0x00000012


	//----- nvinfo : EIATTR_FRAME_SIZE
	.align		4
.L_1:
        /*000c*/ 	.byte	0x04, 0x11
        /*000e*/ 	.short	(.L_3 - .L_2)
	.align		4
.L_2:
        /*0010*/ 	.word	index@(_Z13__convolutionPfS_ii)
        /*0014*/ 	.word	0x00000000


	//----- nvinfo : EIATTR_MIN_STACK_SIZE
	.align		4
.L_3:
        /*0018*/ 	.byte	0x04, 0x12
        /*001a*/ 	.short	(.L_5 - .L_4)
	.align		4
.L_4:
        /*001c*/ 	.word	index@(_Z13__convolutionPfS_ii)
        /*0020*/ 	.word	0x00000000
.L_5:


//--------------------- .nv.compat                --------------------------
	.section	.nv.compat,"",@"SHT_CUDA_COMPAT_INFO"
	.align	4
        /*0000*/ 	.byte	0x02, 0x09, 0x00, 0x00, 0x02, 0x02, 0x01, 0x00, 0x02, 0x05, 0x05, 0x00, 0x03, 0x07, 0x01, 0x01
        /*0010*/ 	.byte	0x02, 0x03, 0x00, 0x00, 0x02, 0x06, 0x01, 0x00, 0x04, 0x0b, 0x08, 0x00, 0x09, 0x00, 0x00, 0x00
        /*0020*/ 	.byte	0x00, 0x00, 0x00, 0x00


//--------------------- .nv.info._Z13__convolutionPfS_ii --------------------------
	.section	.nv.info._Z13__convolutionPfS_ii,"",@"SHT_CUDA_INFO"
	.sectionflags	@""
	.align	4


	//----- nvinfo : EIATTR_CUDA_API_VERSION
	.align		4
        /*0000*/ 	.byte	0x04, 0x37
        /*0002*/ 	.short	(.L_7 - .L_6)
.L_6:
        /*0004*/ 	.word	0x00000082


	//----- nvinfo : EIATTR_KPARAM_INFO
	.align		4
.L_7:
        /*0008*/ 	.byte	0x04, 0x17
        /*000a*/ 	.short	(.L_9 - .L_8)
.L_8:
        /*000c*/ 	.word	0x00000000
        /*0010*/ 	.short	0x0003
        /*0012*/ 	.short	0x0014
        /*0014*/ 	.byte	0x00, 0xf0, 0x11, 0x00


	//----- nvinfo : EIATTR_KPARAM_INFO
	.align		4
.L_9:
        /*0018*/ 	.byte	0x04, 0x17
        /*001a*/ 	.short	(.L_11 - .L_10)
.L_10:
        /*001c*/ 	.word	0x00000000
        /*0020*/ 	.short	0x0002
        /*0022*/ 	.short	0x0010
        /*0024*/ 	.byte	0x00, 0xf0, 0x11, 0x00


	//----- nvinfo : EIATTR_KPARAM_INFO
	.align		4
.L_11:
        /*0028*/ 	.byte	0x04, 0x17
        /*002a*/ 	.short	(.L_13 - .L_12)
.L_12:
        /*002c*/ 	.word	0x00000000
        /*0030*/ 	.short	0x0001
        /*0032*/ 	.short	0x0008
        /*0034*/ 	.byte	0x00, 0xf5, 0x21, 0x00


	//----- nvinfo : EIATTR_KPARAM_INFO
	.align		4
.L_13:
        /*0038*/ 	.byte	0x04, 0x17
        /*003a*/ 	.short	(.L_15 - .L_14)
.L_14:
        /*003c*/ 	.word	0x00000000
        /*0040*/ 	.short	0x0000
        /*0042*/ 	.short	0x0000
        /*0044*/ 	.byte	0x00, 0xf5, 0x21, 0x00


	//----- nvinfo : EIATTR_SPARSE_MMA_MASK
	.align		4
.L_15:
        /*0048*/ 	.byte	0x03, 0x50
        /*004a*/ 	.short	0x0000


	//----- nvinfo : EIATTR_MAXREG_COUNT
	.align		4
        /*004c*/ 	.byte	0x03, 0x1b
        /*004e*/ 	.short	0x00ff


	//----- nvinfo : EIATTR_NUM_BARRIERS
	.align		4
        /*0050*/ 	.byte	0x02, 0x4c
        /*0052*/ 	.byte	0x01
	.zero		1


	//----- nvinfo : EIATTR_MERCURY_ISA_VERSION
	.align		4
        /*0054*/ 	.byte	0x03, 0x5f
        /*0056*/ 	.short	0x0101


	//----- nvinfo : EIATTR_VRC_CTA_INIT_COUNT
	.align		4
        /*0058*/ 	.byte	0x02, 0x4a
	.zero		1
	.zero		1


	//----- nvinfo : EIATTR_EXIT_INSTR_OFFSETS
	.align		4
        /*005c*/ 	.byte	0x04, 0x1c
        /*005e*/ 	.short	(.L_17 - .L_16)


	//   ....[0]....
.L_16:
        /*0060*/ 	.word	0x000004c0


	//   ....[1]....
        /*0064*/ 	.word	0x00000530


	//----- nvinfo : EIATTR_CRS_STACK_SIZE
	.align		4
.L_17:
        /*0068*/ 	.byte	0x04, 0x1e
        /*006a*/ 	.short	(.L_19 - .L_18)
.L_18:
        /*006c*/ 	.word	0x00000000


	//----- nvinfo : EIATTR_CBANK_PARAM_SIZE
	.align		4
.L_19:
        /*0070*/ 	.byte	0x03, 0x19
        /*0072*/ 	.short	0x0018


	//----- nvinfo : EIATTR_PARAM_CBANK
	.align		4
        /*0074*/ 	.byte	0x04, 0x0a
        /*0076*/ 	.short	(.L_21 - .L_20)
	.align		4
.L_20:
        /*0078*/ 	.word	index@(.nv.constant0._Z13__convolutionPfS_ii)
        /*007c*/ 	.short	0x0380
        /*007e*/ 	.short	0x0018


	//----- nvinfo : EIATTR_SW_WAR
	.align		4
.L_21:
        /*0080*/ 	.byte	0x04, 0x36
        /*0082*/ 	.short	(.L_23 - .L_22)
.L_22:
        /*0084*/ 	.word	0x00000008
.L_23:


//--------------------- .nv.callgraph             --------------------------
	.section	.nv.callgraph,"",@"SHT_CUDA_CALLGRAPH"
	.align	4
	.sectionentsize	8
	.align		4
        /*0000*/ 	.word	0x00000000
	.align		4
        /*0004*/ 	.word	0xffffffff
	.align		4
        /*0008*/ 	.word	0x00000000
	.align		4
        /*000c*/ 	.word	0xfffffffe
	.align		4
        /*0010*/ 	.word	0x00000000
	.align		4
        /*0014*/ 	.word	0xfffffffd
	.align		4
        /*0018*/ 	.word	0x00000000
	.align		4
        /*001c*/ 	.word	0xfffffffc


//--------------------- .text._Z13__convolutionPfS_ii --------------------------
	.section	.text._Z13__convolutionPfS_ii,"ax",@progbits
	.align	128
        .global         _Z13__convolutionPfS_ii
        .type           _Z13__convolutionPfS_ii,@function
        .size           _Z13__convolutionPfS_ii,(.L_x_4 - _Z13__convolutionPfS_ii)
        .other          _Z13__convolutionPfS_ii,@"STO_CUDA_ENTRY STV_DEFAULT"
_Z13__convolutionPfS_ii:
.text._Z13__convolutionPfS_ii:
[----:B------:R-:W-:Y:S01]  /*0000*/  LDC R1, c[0x0][0x37c] ;  /* 0x0000df00ff017b82 */ /* 0x000fe20000000800 */
[----:B------:R-:W0:Y:S01]  /*0010*/  S2R R0, SR_TID.Y ;  /* 0x0000000000007919 */ /* 0x000e220000002200 */
[----:B------:R-:W0:Y:S06]  /*0020*/  LDCU UR10, c[0x0][0x360] ;  /* 0x00006c00ff0a77ac */ /* 0x000e2c0008000800 */
[----:B------:R-:W1:Y:S01]  /*0030*/  S2UR UR5, SR_CTAID.Y ;  /* 0x00000000000579c3 */ /* 0x000e620000002600 */
[----:B------:R-:W0:Y:S01]  /*0040*/  S2R R3, SR_TID.X ;  /* 0x0000000000037919 */ /* 0x000e220000002100 */
[----:B------:R-:W2:Y:S01]  /*0050*/  LDCU.64 UR12, c[0x0][0x390] ;  /* 0x00007200ff0c77ac */ /* 0x000ea20008000a00 */
[----:B------:R-:W3:Y:S05]  /*0060*/  LDCU.64 UR8, c[0x0][0x358] ;  /* 0x00006b00ff0877ac */ /* 0x000eea0008000a00 */
[----:B------:R-:W1:Y:S08]  /*0070*/  LDC R13, c[0x0][0x364] ;  /* 0x0000d900ff0d7b82 */ /* 0x000e700000000800 */
[----:B------:R-:W4:Y:S01]  /*0080*/  S2UR UR4, SR_CTAID.X ;  /* 0x00000000000479c3 */ /* 0x000f220000002500 */
[----:B-1----:R-:W-:-:S02]  /*0090*/  IMAD R5, R13, UR5, RZ ;  /* 0x000000050d057c24 */ /* 0x002fc4000f8e02ff */
[----:B0-----:R-:W-:-:S04]  /*00a0*/  IMAD R2, R0, UR10, R3 ;  /* 0x0000000a00027c24 */ /* 0x001fc8000f8e0203 */
[----:B------:R-:W-:Y:S01]  /*00b0*/  IMAD.HI.U32 R4, R2, -0x55555555, RZ ;  /* 0xaaaaaaab02047827 */ /* 0x000fe200078e00ff */
[----:B----4-:R-:W-:-:S04]  /*00c0*/  UIMAD UR4, UR10, UR4, URZ ;  /* 0x000000040a0472a4 */ /* 0x010fc8000f8e02ff */
[----:B------:R-:W-:Y:S01]  /*00d0*/  SHF.R.U32.HI R4, RZ, 0x3, R4 ;  /* 0x00000003ff047819 */ /* 0x000fe20000011604 */
[----:B------:R-:W-:-:S03]  /*00e0*/  UIADD3 UR7, UPT, UPT, UR4, -0x2, URZ ;  /* 0xfffffffe04077890 */ /* 0x000fc6000fffe0ff */
[C---:B------:R-:W-:Y:S01]  /*00f0*/  IADD3 R8, PT, PT, R4.reuse, R5, RZ ;  /* 0x0000000504087210 */ /* 0x040fe20007ffe0ff */
[----:B------:R-:W-:-:S04]  /*0100*/  IMAD R6, R4, -0xc, R2 ;  /* 0xfffffff404067824 */ /* 0x000fc800078e0202 */
[----:B------:R-:W-:Y:S01]  /*0110*/  VIADD R10, R8, 0xfffffffe ;  /* 0xfffffffe080a7836 */ /* 0x000fe20000000000 */
[----:B------:R-:W-:-:S04]  /*0120*/  IADD3 R7, PT, PT, R6, UR7, RZ ;  /* 0x0000000706077c10 */ /* 0x000fc8000fffe0ff */
[----:B--2---:R-:W-:Y:S02]  /*0130*/  ISETP.GE.AND P0, PT, R10, UR13, PT ;  /* 0x0000000d0a007c0c */ /* 0x004fe4000bf06270 */
[C---:B------:R-:W-:Y:S02]  /*0140*/  ISETP.GE.AND P1, PT, R7.reuse, UR12, PT ;  /* 0x0000000c07007c0c */ /* 0x040fe4000bf26270 */
[----:B------:R-:W-:Y:S02]  /*0150*/  ISETP.GT.U32.AND P0, PT, R8, 0x1, !P0 ;  /* 0x000000010800780c */ /* 0x000fe40004704070 */
[----:B------:R-:W-:Y:S01]  /*0160*/  ISETP.GT.AND P1, PT, R7, -0x1, !P1 ;  /* 0xffffffff0700780c */ /* 0x000fe20004f24270 */
[----:B------:R-:W-:-:S03]  /*0170*/  IMAD R7, R10, UR12, R7 ;  /* 0x0000000c0a077c24 */ /* 0x000fc6000f8e0207 */
[----:B------:R-:W-:-:S13]  /*0180*/  PLOP3.LUT P0, PT, P1, P0, PT, 0x80, 0x8 ;  /* 0x000000000008781c */ /* 0x000fda0000f01070 */
[----:B------:R-:W0:Y:S02]  /*0190*/  @P0 LDC.64 R8, c[0x0][0x380] ;  /* 0x0000e000ff080b82 */ /* 0x000e240000000a00 */
[----:B0-----:R-:W-:-:S06]  /*01a0*/  @P0 IMAD.WIDE R8, R7, 0x4, R8 ;  /* 0x0000000407080825 */ /* 0x001fcc00078e0208 */
[----:B---3--:R-:W2:Y:S01]  /*01b0*/  @P0 LDG.E R8, desc[UR8][R8.64] ;  /* 0x0000000808080981 */ /* 0x008ea2000c1e1900 */
[----:B------:R-:W0:Y:S01]  /*01c0*/  S2UR UR6, SR_CgaCtaId ;  /* 0x00000000000679c3 */ /* 0x000e220000008800 */
[----:B------:R-:W-:Y:S01]  /*01d0*/  UMOV UR5, 0x400 ;  /* 0x0000040000057882 */ /* 0x000fe20000000000 */
[----:B------:R-:W-:Y:S01]  /*01e0*/  IMAD R2, R13, UR10, R2 ;  /* 0x0000000a0d027c24 */ /* 0x000fe2000f8e0202 */
[----:B------:R-:W-:Y:S01]  /*01f0*/  BSSY.RECONVERGENT B0, `(.L_x_0) ;  /* 0x0000026000007945 */ /* 0x000fe20003800200 */
[----:B0-----:R-:W-:-:S06]  /*0200*/  ULEA UR5, UR6, UR5, 0x18 ;  /* 0x0000000506057291 */ /* 0x001fcc000f8ec0ff */
[----:B------:R-:W-:-:S04]  /*0210*/  @P0 IMAD.U32 R7, RZ, RZ, UR5 ;  /* 0x00000005ff070e24 */ /* 0x000fc8000f8e00ff */
[----:B------:R-:W-:Y:S01]  /*0220*/  @P0 IMAD R11, R4, 0x30, R7 ;  /* 0x00000030040b0824 */ /* 0x000fe200078e0207 */
[----:B------:R-:W-:-:S03]  /*0230*/  @!P0 MOV R7, UR5 ;  /* 0x0000000500078c02 */ /* 0x000fc60008000f00 */
[----:B------:R-:W-:Y:S02]  /*0240*/  @P0 IMAD R11, R6, 0x4, R11 ;  /* 0x00000004060b0824 */ /* 0x000fe400078e020b */
[----:B------:R-:W-:Y:S02]  /*0250*/  @!P0 IMAD R15, R4, 0x30, R7 ;  /* 0x00000030040f8824 */ /* 0x000fe400078e0207 */
[----:B------:R-:W-:-:S03]  /*0260*/  @!P0 IMAD.MOV.U32 R4, RZ, RZ, -0x40800000 ;  /* 0xbf800000ff048424 */ /* 0x000fc600078e00ff */
[----:B------:R-:W-:Y:S01]  /*0270*/  @!P0 LEA R15, R6, R15, 0x2 ;  /* 0x0000000f060f8211 */ /* 0x000fe200078e10ff */
[----:B--2---:R0:W-:Y:S04]  /*0280*/  @P0 STS [R11], R8 ;  /* 0x000000080b000388 */ /* 0x0041e80000000800 */
[----:B------:R0:W-:Y:S01]  /*0290*/  @!P0 STS [R15], R4 ;  /* 0x000000040f008388 */ /* 0x0001e20000000800 */
[----:B------:R-:W-:Y:S01]  /*02a0*/  BAR.SYNC.DEFER_BLOCKING 0x0 ;  /* 0x0000000000007b1d */ /* 0x000fe20000010000 */
[----:B------:R-:W-:-:S13]  /*02b0*/  ISETP.GT.U32.AND P0, PT, R2, 0x8f, PT ;  /* 0x0000008f0200780c */ /* 0x000fda0003f04070 */
[----:B0-----:R-:W-:Y:S05]  /*02c0*/  @P0 BRA `(.L_x_1) ;  /* 0x0000000000600947 */ /* 0x001fea0003800000 */
[----:B------:R-:W-:-:S05]  /*02d0*/  IMAD.HI.U32 R4, R2, -0x55555555, RZ ;  /* 0xaaaaaaab02047827 */ /* 0x000fca00078e00ff */
[----:B------:R-:W-:-:S04]  /*02e0*/  SHF.R.U32.HI R4, RZ, 0x3, R4 ;  /* 0x00000003ff047819 */ /* 0x000fc80000011604 */
[----:B------:R-:W-:Y:S01]  /*02f0*/  IADD3 R8, PT, PT, R5, R4, RZ ;  /* 0x0000000405087210 */ /* 0x000fe20007ffe0ff */
[----:B------:R-:W-:-:S04]  /*0300*/  IMAD R2, R4, -0xc, R2 ;  /* 0xfffffff404027824 */ /* 0x000fc800078e0202 */
[----:B------:R-:W-:Y:S01]  /*0310*/  VIADD R11, R8, 0xfffffffe ;  /* 0xfffffffe080b7836 */ /* 0x000fe20000000000 */
[----:B------:R-:W-:-:S04]  /*0320*/  IADD3 R6, PT, PT, R2, UR7, RZ ;  /* 0x0000000702067c10 */ /* 0x000fc8000fffe0ff */
[----:B------:R-:W-:Y:S02]  /*0330*/  ISETP.GE.AND P0, PT, R11, UR13, PT ;  /* 0x0000000d0b007c0c */ /* 0x000fe4000bf06270 */
[----:B------:R-:W-:Y:S02]  /*0340*/  ISETP.GE.AND P1, PT, R6, UR12, PT ;  /* 0x0000000c06007c0c */ /* 0x000fe4000bf26270 */
[----:B------:R-:W-:Y:S02]  /*0350*/  ISETP.GT.U32.AND P0, PT, R8, 0x1, !P0 ;  /* 0x000000010800780c */ /* 0x000fe40004704070 */
[----:B------:R-:W-:-:S04]  /*0360*/  ISETP.GT.AND P1, PT, R6, -0x1, !P1 ;  /* 0xffffffff0600780c */ /* 0x000fc80004f24270 */
[----:B------:R-:W-:-:S13]  /*0370*/  PLOP3.LUT P0, PT, P1, P0, PT, 0x80, 0x8 ;  /* 0x000000000008781c */ /* 0x000fda0000f01070 */
[----:B------:R-:W-:Y:S05]  /*0380*/  @!P0 BRA `(.L_x_2) ;  /* 0x0000000000208947 */ /* 0x000fea0003800000 */
[----:B------:R-:W0:Y:S01]  /*0390*/  LDC.64 R8, c[0x0][0x380] ;  /* 0x0000e000ff087b82 */ /* 0x000e220000000a00 */
[----:B------:R-:W-:-:S04]  /*03a0*/  IMAD R11, R11, UR12, R6 ;  /* 0x0000000c0b0b7c24 */ /* 0x000fc8000f8e0206 */
[----:B0-----:R-:W-:-:S06]  /*03b0*/  IMAD.WIDE R8, R11, 0x4, R8 ;  /* 0x000000040b087825 */ /* 0x001fcc00078e0208 */
[----:B------:R-:W2:Y:S01]  /*03c0*/  LDG.E R8, desc[UR8][R8.64] ;  /* 0x0000000808087981 */ /* 0x000ea2000c1e1900 */
[----:B------:R-:W-:-:S04]  /*03d0*/  IMAD R11, R4, 0x30, R7 ;  /* 0x00000030040b7824 */ /* 0x000fc800078e0207 */
[----:B------:R-:W-:-:S05]  /*03e0*/  IMAD R11, R2, 0x4, R11 ;  /* 0x00000004020b7824 */ /* 0x000fca00078e020b */
[----:B--2---:R0:W-:Y:S01]  /*03f0*/  STS [R11], R8 ;  /* 0x000000080b007388 */ /* 0x0041e20000000800 */
[----:B------:R-:W-:Y:S05]  /*0400*/  BRA `(.L_x_1) ;  /* 0x0000000000107947 */ /* 0x000fea0003800000 */
.L_x_2:
[----:B------:R-:W-:Y:S02]  /*0410*/  IMAD R9, R4, 0x30, R7 ;  /* 0x0000003004097824 */ /* 0x000fe400078e0207 */
[----:B------:R-:W-:-:S03]  /*0420*/  HFMA2 R4, -RZ, RZ, -1.875, 0 ;  /* 0xbf800000ff047431 */ /* 0x000fc600000001ff */
[----:B------:R-:W-:-:S05]  /*0430*/  LEA R9, R2, R9, 0x2 ;  /* 0x0000000902097211 */ /* 0x000fca00078e10ff */
[----:B------:R1:W-:Y:S02]  /*0440*/  STS [R9], R4 ;  /* 0x0000000409007388 */ /* 0x0003e40000000800 */
.L_x_1:
[----:B------:R-:W-:Y:S05]  /*0450*/  BSYNC.RECONVERGENT B0 ;  /* 0x0000000000007941 */ /* 0x000fea0003800200 */
.L_x_0:
[----:B------:R-:W-:Y:S01]  /*0460*/  BAR.SYNC.DEFER_BLOCKING 0x0 ;  /* 0x0000000000007b1d */ /* 0x000fe20000010000 */
[----:B------:R-:W-:Y:S01]  /*0470*/  IMAD.IADD R5, R5, 0x1, R0 ;  /* 0x0000000105057824 */ /* 0x000fe200078e0200 */
[----:B------:R-:W-:-:S04]  /*0480*/  IADD3 R2, PT, PT, R3, UR4, RZ ;  /* 0x0000000403027c10 */ /* 0x000fc8000fffe0ff */
[C---:B------:R-:W-:Y:S01]  /*0490*/  ISETP.GE.AND P0, PT, R5.reuse, UR13, PT ;  /* 0x0000000d05007c0c */ /* 0x040fe2000bf06270 */
[----:B------:R-:W-:-:S03]  /*04a0*/  IMAD R5, R5, UR12, R2 ;  /* 0x0000000c05057c24 */ /* 0x000fc6000f8e0202 */
[----:B------:R-:W-:-:S13]  /*04b0*/  ISETP.GE.OR P0, PT, R2, UR12, P0 ;  /* 0x0000000c02007c0c */ /* 0x000fda0008706670 */
[----:B------:R-:W-:Y:S05]  /*04c0*/  @P0 EXIT ;  /* 0x000000000000094d */ /* 0x000fea0003800000 */
[----:B------:R-:W-:-:S05]  /*04d0*/  IMAD R0, R0, 0x30, R7 ;  /* 0x0000003000007824 */ /* 0x000fca00078e0207 */
[----:B------:R-:W-:Y:S02]  /*04e0*/  LEA R0, R3, R0, 0x2 ;  /* 0x0000000003007211 */ /* 0x000fe400078e10ff */
[----:B------:R-:W2:Y:S03]  /*04f0*/  LDC.64 R2, c[0x0][0x388] ;  /* 0x0000e200ff027b82 */ /* 0x000ea60000000a00 */
[----:B------:R-:W3:Y:S01]  /*0500*/  LDS R7, [R0+0x68] ;  /* 0x0000680000077984 */ /* 0x000ee20000000800 */
[----:B--2---:R-:W-:-:S05]  /*0510*/  IMAD.WIDE R2, R5, 0x4, R2 ;  /* 0x0000000405027825 */ /* 0x004fca00078e0202 */
[----:B---3--:R-:W-:Y:S01]  /*0520*/  STG.E desc[UR8][R2.64], R7 ;  /* 0x0000000702007986 */ /* 0x008fe2000c101908 */
[----:B------:R-:W-:Y:S05]  /*0530*/  EXIT ;  /* 0x000000000000794d */ /* 0x000fea0003800000 */
.L_x_3:
[----:B------:R-:W-:-:S00]  /*0540*/  BRA `(.L_x_3) ;  /* 0xfffffffc00fc7947 */ /* 0x000fc0000383ffff */
[----:B------:R-:W-:-:S00]  /*0550*/  NOP ;  /* 0x0000000000007918 */ /* 0x000fc00000000000 */
        /* <DEDUP_REMOVED lines=10> */
.L_x_4:


//--------------------- .nv.shared._Z13__convolutionPfS_ii --------------------------
	.section	.nv.shared._Z13__convolutionPfS_ii,"aw",@nobits
	.sectionflags	@""
	.align	4
.nv.shared._Z13__convolutionPfS_ii:
	.zero		1600


//--------------------- .nv.shared.reserved.0     --------------------------
	.section	.nv.shared.reserved.0,"aw",@nobits
	.weak		__nv_reservedSMEM_offset_0_alias
	.size		__nv_reservedSMEM_offset_0_alias, 0, 64
	.other		__nv_reservedSMEM_offset_0_alias,@"STO_CUDA_RESERVED_SHARED STV_DEFAULT"
__nv_reservedSMEM_offset_0_alias:
	.zero		0
	.zero		64


//--------------------- .nv.constant0._Z13__convolutionPfS_ii --------------------------
	.section	.nv.constant0._Z13__convolutionPfS_ii,"a",@progbits
	.sectionflags	@""
	.align	4
.nv.constant0._Z13__convolutionPfS_ii:
	.zero		920


//--------------------- SYMBOLS --------------------------

	.type		.nv.reservedSmem.offset0,@object
	.size		.nv.reservedSmem.offset0,0x4
	.type		.nv.reservedSmem.cap,@object
	.size		.nv.reservedSmem.cap,0x4
